//
// Generated by NVIDIA NVVM Compiler
//
// Compiler Build ID: CL-36424714
// Cuda compilation tools, release 13.0, V13.0.88
// Based on NVVM 20.0.0
//

.version 9.0
.target sm_100
.address_size 64

	// .globl	_Z12short_kernelPfS_

.visible .entry _Z12short_kernelPfS_(
	.param .u64 .ptr .align 1 _Z12short_kernelPfS__param_0,
	.param .u64 .ptr .align 1 _Z12short_kernelPfS__param_1
)
{
	.reg .pred 	%p<2>;
	.reg .b32 	%r<5>;
	.reg .b32 	%f<3>;
	.reg .b64 	%rd<8>;

	ld.param.u64 	%rd1, [_Z12short_kernelPfS__param_0];
	ld.param.u64 	%rd2, [_Z12short_kernelPfS__param_1];
	mov.u32 	%r2, %ctaid.x;
	mov.u32 	%r3, %ntid.x;
	mov.u32 	%r4, %tid.x;
	mad.lo.s32 	%r1, %r2, %r3, %r4;
	setp.gt.s32 	%p1, %r1, 499999;
	@%p1 bra 	$L__BB0_2;
	cvta.to.global.u64 	%rd3, %rd2;
	cvta.to.global.u64 	%rd4, %rd1;
	mul.wide.s32 	%rd5, %r1, 4;
	add.s64 	%rd6, %rd3, %rd5;
	ld.global.f32 	%f1, [%rd6];
	add.f32 	%f2, %f1, %f1;
	add.s64 	%rd7, %rd4, %rd5;
	st.global.f32 	[%rd7], %f2;
$L__BB0_2:
	ret;

}


// ===== COMPILED SASS (sm_100) =====

	.target	sm_100

	.elftype	@"ET_EXEC"


//--------------------- .note.nv.tkinfo           --------------------------
	.section	.note.nv.tkinfo,"",@"SHT_NOTE"
	.sectionflags	@"SHF_NOTE_NV_TKINFO"
	.tkinfo
        /*0018*/ 	.word	0x00000002
        /*0030*/ 	.string	""
        /*0030*/ 	.string	"ptxas"
        /*0030*/ 	.string	"Cuda compilation tools, release 13.0, V13.0.88"
        /*0030*/ 	.string	"Build cuda_13.0.r13.0/compiler.36424714_0"
        /*0030*/ 	.string	"-arch sm_100 -m 64 "



//--------------------- .note.nv.cuinfo           --------------------------
	.section	.note.nv.cuinfo,"",@"SHT_NOTE"
	.sectionflags	@"SHF_NOTE_NV_CUINFO"
        /*0018*/ 	.short	0x0002
        /*001a*/ 	.short	0x0064
        /*001c*/ 	.short	0x0082
	.zero		2


//--------------------- .nv.info                  --------------------------
	.section	.nv.info,"",@"SHT_CUDA_INFO"
	.align	4


	//----- nvinfo : EIATTR_REGCOUNT
	.align		4
        /*0000*/ 	.byte	0x04, 0x2f
        /*0002*/ 	.short	(.L_1 - .L_0)
	.align		4
.L_0:
        /*0004*/ 	.word	index@(_Z12short_kernelPfS_)
        /*0008*/ 	.word	0x0000000a


	//----- nvinfo : EIATTR_FRAME_SIZE
	.align		4
.L_1:
        /*000c*/ 	.byte	0x04, 0x11
        /*000e*/ 	.short	(.L_3 - .L_2)
	.align		4
.L_2:
        /*0010*/ 	.word	index@(_Z12short_kernelPfS_)
        /*0014*/ 	.word	0x00000000


	//----- nvinfo : EIATTR_MIN_STACK_SIZE
	.align		4
.L_3:
        /*0018*/ 	.byte	0x04, 0x12
        /*001a*/ 	.short	(.L_5 - .L_4)
	.align		4
.L_4:
        /*001c*/ 	.word	index@(_Z12short_kernelPfS_)
        /*0020*/ 	.word	0x00000000
.L_5:


//--------------------- .nv.compat                --------------------------
	.section	.nv.compat,"",@"SHT_CUDA_COMPAT_INFO"
	.align	4
        /*0000*/ 	.byte	0x02, 0x09, 0x00, 0x00, 0x02, 0x02, 0x01, 0x00, 0x02, 0x05, 0x05, 0x00, 0x03, 0x07, 0x01, 0x01
        /*0010*/ 	.byte	0x02, 0x03, 0x00, 0x00, 0x02, 0x06, 0x01, 0x00, 0x04, 0x0b, 0x08, 0x00, 0x09, 0x00, 0x00, 0x00
        /*0020*/ 	.byte	0x00, 0x00, 0x00, 0x00


//--------------------- .nv.info._Z12short_kernelPfS_ --------------------------
	.section	.nv.info._Z12short_kernelPfS_,"",@"SHT_CUDA_INFO"
	.sectionflags	@""
	.align	4


	//----- nvinfo : EIATTR_CUDA_API_VERSION
	.align		4
        /*0000*/ 	.byte	0x04, 0x37
        /*0002*/ 	.short	(.L_7 - .L_6)
.L_6:
        /*0004*/ 	.word	0x00000082


	//----- nvinfo : EIATTR_KPARAM_INFO
	.align		4
.L_7:
        /*0008*/ 	.byte	0x04, 0x17
        /*000a*/ 	.short	(.L_9 - .L_8)
.L_8:
        /*000c*/ 	.word	0x00000000
        /*0010*/ 	.short	0x0001
        /*0012*/ 	.short	0x0008
        /*0014*/ 	.byte	0x00, 0xf5, 0x21, 0x00


	//----- nvinfo : EIATTR_KPARAM_INFO
	.align		4
.L_9:
        /*0018*/ 	.byte	0x04, 0x17
        /*001a*/ 	.short	(.L_11 - .L_10)
.L_10:
        /*001c*/ 	.word	0x00000000
        /*0020*/ 	.short	0x0000
        /*0022*/ 	.short	0x0000
        /*0024*/ 	.byte	0x00, 0xf5, 0x21, 0x00


	//----- nvinfo : EIATTR_SPARSE_MMA_MASK
	.align		4
.L_11:
        /*0028*/ 	.byte	0x03, 0x50
        /*002a*/ 	.short	0x0000


	//----- nvinfo : EIATTR_MAXREG_COUNT
	.align		4
        /*002c*/ 	.byte	0x03, 0x1b
        /*002e*/ 	.short	0x00ff


	//----- nvinfo : EIATTR_MERCURY_ISA_VERSION
	.align		4
        /*0030*/ 	.byte	0x03, 0x5f
        /*0032*/ 	.short	0x0101


	//----- nvinfo : EIATTR_VRC_CTA_INIT_COUNT
	.align		4
        /*0034*/ 	.byte	0x02, 0x4a
	.zero		1
	.zero		1


	//----- nvinfo : EIATTR_EXIT_INSTR_OFFSETS
	.align		4
        /*0038*/ 	.byte	0x04, 0x1c
        /*003a*/ 	.short	(.L_13 - .L_12)


	//   ....[0]....
.L_12:
        /*003c*/ 	.word	0x00000060


	//   ....[1]....
        /*0040*/ 	.word	0x000000f0


	//----- nvinfo : EIATTR_CBANK_PARAM_SIZE
	.align		4
.L_13:
        /*0044*/ 	.byte	0x03, 0x19
        /*0046*/ 	.short	0x0010


	//----- nvinfo : EIATTR_PARAM_CBANK
	.align		4
        /*0048*/ 	.byte	0x04, 0x0a
        /*004a*/ 	.short	(.L_15 - .L_14)
	.align		4
.L_14:
        /*004c*/ 	.word	index@(.nv.constant0._Z12short_kernelPfS_)
        /*0050*/ 	.short	0x0380
        /*0052*/ 	.short	0x0010


	//----- nvinfo : EIATTR_SW_WAR
	.align		4
.L_15:
        /*0054*/ 	.byte	0x04, 0x36
        /*0056*/ 	.short	(.L_17 - .L_16)
.L_16:
        /*0058*/ 	.word	0x00000008
.L_17:


//--------------------- .nv.callgraph             --------------------------
	.section	.nv.callgraph,"",@"SHT_CUDA_CALLGRAPH"
	.align	4
	.sectionentsize	8
	.align		4
        /*0000*/ 	.word	0x00000000
	.align		4
        /*0004*/ 	.word	0xffffffff
	.align		4
        /*0008*/ 	.word	0x00000000
	.align		4
        /*000c*/ 	.word	0xfffffffe
	.align		4
        /*0010*/ 	.word	0x00000000
	.align		4
        /*0014*/ 	.word	0xfffffffd
	.align		4
        /*0018*/ 	.word	0x00000000
	.align		4
        /*001c*/ 	.word	0xfffffffc


//--------------------- .text._Z12short_kernelPfS_ --------------------------
	.section	.text._Z12short_kernelPfS_,"ax",@progbits
	.align	128
        .global         _Z12short_kernelPfS_
        .type           _Z12short_kernelPfS_,@function
        .size           _Z12short_kernelPfS_,(.L_x_1 - _Z12short_kernelPfS_)
        .other          _Z12short_kernelPfS_,@"STO_CUDA_ENTRY STV_DEFAULT"
_Z12short_kernelPfS_:
.text._Z12short_kernelPfS_:
[----:B------:R-:W-:Y:S01]  /*0000*/  LDC R1, c[0x0][0x37c] ;  /* 0x0000df00ff017b82 */ /* 0x000fe20000000800 */
[----:B------:R-:W0:Y:S07]  /*0010*/  S2R R0, SR_TID.X ;  /* 0x0000000000007919 */ /* 0x000e2e0000002100 */
[----:B------:R-:W0:Y:S08]  /*0020*/  S2UR UR4, SR_CTAID.X ;  /* 0x00000000000479c3 */ /* 0x000e300000002500 */
[----:B------:R-:W0:Y:S02]  /*0030*/  LDC R7, c[0x0][0x360] ;  /* 0x0000d800ff077b82 */ /* 0x000e240000000800 */
[----:B0-----:R-:W-:-:S05]  /*0040*/  IMAD R7, R7, UR4, R0 ;  /* 0x0000000407077c24 */ /* 0x001fca000f8e0200 */
[----:B------:R-:W-:-:S13]  /*0050*/  ISETP.GT.AND P0, PT, R7, 0x7a11f, PT ;  /* 0x0007a11f0700780c */ /* 0x000fda0003f04270 */
[----:B------:R-:W-:Y:S05]  /*0060*/  @P0 EXIT ;  /* 0x000000000000094d */ /* 0x000fea0003800000 */
[----:B------:R-:W0:Y:S01]  /*0070*/  LDC.64 R2, c[0x0][0x388] ;  /* 0x0000e200ff027b82 */ /* 0x000e220000000a00 */
[----:B------:R-:W1:Y:S07]  /*0080*/  LDCU.64 UR4, c[0x0][0x358] ;  /* 0x00006b00ff0477ac */ /* 0x000e6e0008000a00 */
[----:B------:R-:W2:Y:S01]  /*0090*/  LDC.64 R4, c[0x0][0x380] ;  /* 0x0000e000ff047b82 */ /* 0x000ea20000000a00 */
[----:B0-----:R-:W-:-:S06]  /*00a0*/  IMAD.WIDE R2, R7, 0x4, R2 ;  /* 0x0000000407027825 */ /* 0x001fcc00078e0202 */
[----:B-1----:R-:W3:Y:S01]  /*00b0*/  LDG.E R2, desc[UR4][R2.64] ;  /* 0x0000000402027981 */ /* 0x002ee2000c1e1900 */
[----:B--2---:R-:W-:-:S04]  /*00c0*/  IMAD.WIDE R4, R7, 0x4, R4 ;  /* 0x0000000407047825 */ /* 0x004fc800078e0204 */
[----:B---3--:R-:W-:-:S05]  /*00d0*/  FADD R7, R2, R2 ;  /* 0x0000000202077221 */ /* 0x008fca0000000000 */
[----:B------:R-:W-:Y:S01]  /*00e0*/  STG.E desc[UR4][R4.64], R7 ;  /* 0x0000000704007986 */ /* 0x000fe2000c101904 */
[----:B------:R-:W-:Y:S05]  /*00f0*/  EXIT ;  /* 0x000000000000794d */ /* 0x000fea0003800000 */
.L_x_0:
[----:B------:R-:W-:-:S00]  /*0100*/  BRA `(.L_x_0) ;  /* 0xfffffffc00fc7947 */ /* 0x000fc0000383ffff */
[----:B------:R-:W-:-:S00]  /*0110*/  NOP ;  /* 0x0000000000007918 */ /* 0x000fc00000000000 */
        /* <DEDUP_REMOVED lines=14> */
.L_x_1:


//--------------------- .nv.shared.reserved.0     --------------------------
	.section	.nv.shared.reserved.0,"aw",@nobits
	.weak		__nv_reservedSMEM_offset_0_alias
	.size		__nv_reservedSMEM_offset_0_alias, 0, 64
	.other		__nv_reservedSMEM_offset_0_alias,@"STO_CUDA_RESERVED_SHARED STV_DEFAULT"
__nv_reservedSMEM_offset_0_alias:
	.zero		0
	.zero		64


//--------------------- .nv.constant0._Z12short_kernelPfS_ --------------------------
	.section	.nv.constant0._Z12short_kernelPfS_,"a",@progbits
	.sectionflags	@""
	.align	4
.nv.constant0._Z12short_kernelPfS_:
	.zero		912


//--------------------- SYMBOLS --------------------------

	.type		.nv.reservedSmem.offset0,@object
	.size		.nv.reservedSmem.offset0,0x4
